	.headerflags	@"EF_CUDA_TEXMODE_UNIFIED EF_CUDA_64BIT_ADDRESS EF_CUDA_ACCELERATORS EF_CUDA_SM90 EF_CUDA_VIRTUAL_SM(EF_CUDA_SM90)"
	.elftype	@"ET_EXEC"


//--------------------- .nv.info                  --------------------------
	.section	.nv.info,"",@"SHT_CUDA_INFO"
	.align	4


	//----- nvinfo : EIATTR_REGCOUNT
	.align		4
        /*0000*/ 	.byte	0x04, 0x2f
        /*0002*/ 	.short	(.L_1 - .L_0)
	.align		4
.L_0:
        /*0004*/ 	.word	index@(triton_poi_fused_addmm_25)
        /*0008*/ 	.word	0x0000000e


	//----- nvinfo : EIATTR_MIN_STACK_SIZE
	.align		4
.L_1:
        /*000c*/ 	.byte	0x04, 0x12
        /*000e*/ 	.short	(.L_3 - .L_2)
	.align		4
.L_2:
        /*0010*/ 	.word	index@(triton_poi_fused_addmm_25)
        /*0014*/ 	.word	0x00000000


	//----- nvinfo : EIATTR_FRAME_SIZE
	.align		4
.L_3:
        /*0018*/ 	.byte	0x04, 0x11
        /*001a*/ 	.short	(.L_5 - .L_4)
	.align		4
.L_4:
        /*001c*/ 	.word	index@(triton_poi_fused_addmm_25)
        /*0020*/ 	.word	0x00000000


	//----- nvinfo : EIATTR_MIN_STACK_SIZE
	.align		4
.L_5:
        /*0024*/ 	.byte	0x04, 0x12
        /*0026*/ 	.short	(.L_7 - .L_6)
	.align		4
.L_6:
        /*0028*/ 	.word	index@(triton_poi_fused_addmm_25)
        /*002c*/ 	.word	0x00000000
.L_7:


//--------------------- .nv.info.triton_poi_fused_addmm_25 --------------------------
	.section	.nv.info.triton_poi_fused_addmm_25,"",@"SHT_CUDA_INFO"
	.sectionflags	@""
	.align	4


	//----- nvinfo : EIATTR_CUDA_API_VERSION
	.align		4
        /*0000*/ 	.byte	0x04, 0x37
        /*0002*/ 	.short	(.L_9 - .L_8)
.L_8:
        /*0004*/ 	.word	0x0000007c


	//----- nvinfo : EIATTR_KPARAM_INFO
	.align		4
.L_9:
        /*0008*/ 	.byte	0x04, 0x17
        /*000a*/ 	.short	(.L_11 - .L_10)
.L_10:
        /*000c*/ 	.word	0x00000000
        /*0010*/ 	.short	0x0002
        /*0012*/ 	.short	0x0010
        /*0014*/ 	.byte	0x00, 0xf0, 0x11, 0x00


	//----- nvinfo : EIATTR_KPARAM_INFO
	.align		4
.L_11:
        /*0018*/ 	.byte	0x04, 0x17
        /*001a*/ 	.short	(.L_13 - .L_12)
.L_12:
        /*001c*/ 	.word	0x00000000
        /*0020*/ 	.short	0x0001
        /*0022*/ 	.short	0x0008
        /*0024*/ 	.byte	0x00, 0xf4, 0x21, 0x00


	//----- nvinfo : EIATTR_KPARAM_INFO
	.align		4
.L_13:
        /*0028*/ 	.byte	0x04, 0x17
        /*002a*/ 	.short	(.L_15 - .L_14)
.L_14:
        /*002c*/ 	.word	0x00000000
        /*0030*/ 	.short	0x0000
        /*0032*/ 	.short	0x0000
        /*0034*/ 	.byte	0x00, 0xf4, 0x21, 0x00


	//----- nvinfo : EIATTR_SPARSE_MMA_MASK
	.align		4
.L_15:
        /*0038*/ 	.byte	0x03, 0x50
        /*003a*/ 	.short	0x0000


	//----- nvinfo : EIATTR_MAXREG_COUNT
	.align		4
        /*003c*/ 	.byte	0x03, 0x1b
        /*003e*/ 	.short	0x00ff


	//----- nvinfo : EIATTR_EXIT_INSTR_OFFSETS
	.align		4
        /*0040*/ 	.byte	0x04, 0x1c
        /*0042*/ 	.short	(.L_17 - .L_16)


	//   ....[0]....
.L_16:
        /*0044*/ 	.word	0x00000120


	//----- nvinfo : EIATTR_REQNTID
	.align		4
.L_17:
        /*0048*/ 	.byte	0x04, 0x10
        /*004a*/ 	.short	(.L_19 - .L_18)
.L_18:
        /*004c*/ 	.word	0x00000080
        /*0050*/ 	.word	0x00000001
        /*0054*/ 	.word	0x00000001


	//----- nvinfo : EIATTR_CBANK_PARAM_SIZE
	.align		4
.L_19:
        /*0058*/ 	.byte	0x03, 0x19
        /*005a*/ 	.short	0x0014


	//----- nvinfo : EIATTR_PARAM_CBANK
	.align		4
        /*005c*/ 	.byte	0x04, 0x0a
        /*005e*/ 	.short	(.L_21 - .L_20)
	.align		4
.L_20:
        /*0060*/ 	.word	index@(.nv.constant0.triton_poi_fused_addmm_25)
        /*0064*/ 	.short	0x0210
        /*0066*/ 	.short	0x0014


	//----- nvinfo : EIATTR_SW_WAR
	.align		4
.L_21:
        /*0068*/ 	.byte	0x04, 0x36
        /*006a*/ 	.short	(.L_23 - .L_22)
.L_22:
        /*006c*/ 	.word	0x00000008
.L_23:


//--------------------- .nv.callgraph             --------------------------
	.section	.nv.callgraph,"",@"SHT_CUDA_CALLGRAPH"
	.align	4
	.sectionentsize	8
	.align		4
        /*0000*/ 	.word	0x00000000
	.align		4
        /*0004*/ 	.word	0xffffffff
	.align		4
        /*0008*/ 	.word	0x00000000
	.align		4
        /*000c*/ 	.word	0xfffffffe
	.align		4
        /*0010*/ 	.word	0x00000000
	.align		4
        /*0014*/ 	.word	0xfffffffd
	.align		4
        /*0018*/ 	.word	0x00000000
	.align		4
        /*001c*/ 	.word	0xfffffffc


//--------------------- .text.triton_poi_fused_addmm_25 --------------------------
	.section	.text.triton_poi_fused_addmm_25,"ax",@progbits
	.align	128
        .global         triton_poi_fused_addmm_25
        .type           triton_poi_fused_addmm_25,@function
        .size           triton_poi_fused_addmm_25,(.L_x_1 - triton_poi_fused_addmm_25)
        .other          triton_poi_fused_addmm_25,@"STO_CUDA_ENTRY STV_DEFAULT"
triton_poi_fused_addmm_25:
.text.triton_poi_fused_addmm_25:
[----:B------:R-:W-:Y:S01]  /*0000*/  LDC R1, c[0x0][0x28] ;  /* 0x00000a00ff017b82 */ /* 0x000fe20000000800 */
[----:B------:R-:W1:Y:S07]  /*0010*/  S2R R0, SR_TID.X ;  /* 0x0000000000007919 */ /* 0x000e6e0000002100 */
[----:B------:R-:W2:Y:S01]  /*0020*/  LDC.64 R4, c[0x0][0x210] ;  /* 0x00008400ff047b82 */ /* 0x000ea20000000a00 */
[----:B------:R-:W-:Y:S01]  /*0030*/  ULDC.64 UR4, c[0x0][0x208] ;  /* 0x0000820000047ab9 */ /* 0x000fe20000000a00 */
[----:B------:R-:W3:Y:S01]  /*0040*/  S2R R9, SR_CTAID.X ;  /* 0x0000000000097919 */ /* 0x000ee20000002500 */
[----:B-1----:R-:W-:-:S04]  /*0050*/  SHF.L.U32 R0, R0, 0x1, RZ ;  /* 0x0000000100007819 */ /* 0x002fc800000006ff */
[----:B------:R-:W-:-:S04]  /*0060*/  LOP3.LUT R0, R0, 0xfe, RZ, 0xc0, !PT ;  /* 0x000000fe00007812 */ /* 0x000fc800078ec0ff */
[----:B---3--:R-:W-:-:S04]  /*0070*/  LEA R9, R9, R0, 0x8 ;  /* 0x0000000009097211 */ /* 0x008fc800078e40ff */
[----:B------:R-:W-:Y:S01]  /*0080*/  IADD3 R0, R9, 0x1, RZ ;  /* 0x0000000109007810 */ /* 0x000fe20007ffe0ff */
[----:B------:R-:W-:-:S04]  /*0090*/  IMAD R3, R9, 0x6, RZ ;  /* 0x0000000609037824 */ /* 0x000fc800078e02ff */
[----:B------:R-:W-:Y:S02]  /*00a0*/  IMAD R7, R0, 0x6, RZ ;  /* 0x0000000600077824 */ /* 0x000fe400078e02ff */
[----:B--2---:R-:W-:-:S04]  /*00b0*/  IMAD.WIDE R2, R3, 0x4, R4 ;  /* 0x0000000403027825 */ /* 0x004fc800078e0204 */
[----:B------:R-:W-:Y:S01]  /*00c0*/  IMAD.WIDE R4, R7, 0x4, R4 ;  /* 0x0000000407047825 */ /* 0x000fe200078e0204 */
[----:B------:R-:W2:Y:S01]  /*00d0*/  LDG.E.EL R10, desc[UR4][R2.64+0x4] ;  /* 0x00000404020a7981 */ /* 0x000ea2000c2e1900 */
[----:B------:R-:W1:Y:S03]  /*00e0*/  LDC.64 R6, c[0x0][0x218] ;  /* 0x00008600ff067b82 */ /* 0x000e660000000a00 */
[----:B------:R-:W2:Y:S01]  /*00f0*/  LDG.E.EL R11, desc[UR4][R4.64+0x4] ;  /* 0x00000404040b7981 */ /* 0x000ea2000c2e1900 */
[----:B-1----:R-:W-:-:S05]  /*0100*/  IMAD.WIDE R6, R9, 0x4, R6 ;  /* 0x0000000409067825 */ /* 0x002fca00078e0206 */
[----:B--2---:R-:W-:Y:S01]  /*0110*/  STG.E.64 desc[UR4][R6.64], R10 ;  /* 0x0000000a06007986 */ /* 0x004fe2000c101b04 */
[----:B------:R-:W-:Y:S05]  /*0120*/  EXIT ;  /* 0x000000000000794d */ /* 0x000fea0003800000 */
.L_x_0:
[----:B------:R-:W-:-:S00]  /*0130*/  BRA `(.L_x_0) ;  /* 0xfffffffc00fc7947 */ /* 0x000fc0000383ffff */
[----:B------:R-:W-:-:S00]  /*0140*/  NOP ;  /* 0x0000000000007918 */ /* 0x000fc00000000000 */
        /* <DEDUP_REMOVED lines=11> */
.L_x_1:


//--------------------- .nv.constant0.triton_poi_fused_addmm_25 --------------------------
	.section	.nv.constant0.triton_poi_fused_addmm_25,"a",@progbits
	.sectionflags	@""
	.align	4
.nv.constant0.triton_poi_fused_addmm_25:
	.zero		548
